//
// Generated by NVIDIA NVVM Compiler
//
// Compiler Build ID: CL-36424714
// Cuda compilation tools, release 13.0, V13.0.88
// Based on NVVM 20.0.0
//

.version 9.0
.target sm_100
.address_size 64

	// .globl	_Z7findMinPiS_

.visible .entry _Z7findMinPiS_(
	.param .u64 .ptr .align 1 _Z7findMinPiS__param_0,
	.param .u64 .ptr .align 1 _Z7findMinPiS__param_1
)
{
	.reg .pred 	%p<2>;
	.reg .b32 	%r<20>;
	.reg .b64 	%rd<15>;

	ld.param.u64 	%rd5, [_Z7findMinPiS__param_0];
	ld.param.u64 	%rd4, [_Z7findMinPiS__param_1];
	cvta.to.global.u64 	%rd6, %rd5;
	mov.u32 	%r1, %tid.x;
	mul.lo.s32 	%r11, %r1, 1000000;
	mul.wide.u32 	%rd7, %r11, 4;
	add.s64 	%rd8, %rd6, %rd7;
	ld.global.u32 	%r18, [%rd8];
	mul.wide.u32 	%rd9, %r1, 4000000;
	add.s64 	%rd10, %rd9, %rd6;
	add.s64 	%rd14, %rd10, 16;
	mov.b32 	%r17, 0;
	mov.u32 	%r19, %r18;
$L__BB0_1:
	min.s32 	%r12, %r19, %r18;
	ld.global.u32 	%r13, [%rd14+-12];
	min.s32 	%r14, %r12, %r13;
	ld.global.u32 	%r15, [%rd14+-8];
	min.s32 	%r6, %r14, %r15;
	setp.eq.s32 	%p1, %r17, 999996;
	@%p1 bra 	$L__BB0_3;
	ld.global.u32 	%r16, [%rd14+-4];
	min.s32 	%r19, %r6, %r16;
	ld.global.u32 	%r18, [%rd14];
	add.s32 	%r17, %r17, 4;
	add.s64 	%rd14, %rd14, 16;
	bra.uni 	$L__BB0_1;
$L__BB0_3:
	cvta.to.global.u64 	%rd11, %rd4;
	mul.wide.u32 	%rd12, %r1, 4;
	add.s64 	%rd13, %rd11, %rd12;
	st.global.u32 	[%rd13], %r6;
	ret;

}


// ===== COMPILED SASS (sm_100) =====

	.target	sm_100

	.elftype	@"ET_EXEC"


//--------------------- .note.nv.tkinfo           --------------------------
	.section	.note.nv.tkinfo,"",@"SHT_NOTE"
	.sectionflags	@"SHF_NOTE_NV_TKINFO"
	.tkinfo
        /*0018*/ 	.word	0x00000002
        /*0030*/ 	.string	""
        /*0030*/ 	.string	"ptxas"
        /*0030*/ 	.string	"Cuda compilation tools, release 13.0, V13.0.88"
        /*0030*/ 	.string	"Build cuda_13.0.r13.0/compiler.36424714_0"
        /*0030*/ 	.string	"-arch sm_100 -m 64 "



//--------------------- .note.nv.cuinfo           --------------------------
	.section	.note.nv.cuinfo,"",@"SHT_NOTE"
	.sectionflags	@"SHF_NOTE_NV_CUINFO"
        /*0018*/ 	.short	0x0002
        /*001a*/ 	.short	0x0064
        /*001c*/ 	.short	0x0082
	.zero		2


//--------------------- .nv.info                  --------------------------
	.section	.nv.info,"",@"SHT_CUDA_INFO"
	.align	4


	//----- nvinfo : EIATTR_REGCOUNT
	.align		4
        /*0000*/ 	.byte	0x04, 0x2f
        /*0002*/ 	.short	(.L_1 - .L_0)
	.align		4
.L_0:
        /*0004*/ 	.word	index@(_Z7findMinPiS_)
        /*0008*/ 	.word	0x0000001d


	//----- nvinfo : EIATTR_FRAME_SIZE
	.align		4
.L_1:
        /*000c*/ 	.byte	0x04, 0x11
        /*000e*/ 	.short	(.L_3 - .L_2)
	.align		4
.L_2:
        /*0010*/ 	.word	index@(_Z7findMinPiS_)
        /*0014*/ 	.word	0x00000000


	//----- nvinfo : EIATTR_MIN_STACK_SIZE
	.align		4
.L_3:
        /*0018*/ 	.byte	0x04, 0x12
        /*001a*/ 	.short	(.L_5 - .L_4)
	.align		4
.L_4:
        /*001c*/ 	.word	index@(_Z7findMinPiS_)
        /*0020*/ 	.word	0x00000000
.L_5:


//--------------------- .nv.compat                --------------------------
	.section	.nv.compat,"",@"SHT_CUDA_COMPAT_INFO"
	.align	4
        /*0000*/ 	.byte	0x02, 0x09, 0x00, 0x00, 0x02, 0x02, 0x01, 0x00, 0x02, 0x05, 0x05, 0x00, 0x03, 0x07, 0x01, 0x01
        /*0010*/ 	.byte	0x02, 0x03, 0x00, 0x00, 0x02, 0x06, 0x01, 0x00, 0x04, 0x0b, 0x08, 0x00, 0x09, 0x00, 0x00, 0x00
        /*0020*/ 	.byte	0x00, 0x00, 0x00, 0x00


//--------------------- .nv.info._Z7findMinPiS_   --------------------------
	.section	.nv.info._Z7findMinPiS_,"",@"SHT_CUDA_INFO"
	.sectionflags	@""
	.align	4


	//----- nvinfo : EIATTR_CUDA_API_VERSION
	.align		4
        /*0000*/ 	.byte	0x04, 0x37
        /*0002*/ 	.short	(.L_7 - .L_6)
.L_6:
        /*0004*/ 	.word	0x00000082


	//----- nvinfo : EIATTR_KPARAM_INFO
	.align		4
.L_7:
        /*0008*/ 	.byte	0x04, 0x17
        /*000a*/ 	.short	(.L_9 - .L_8)
.L_8:
        /*000c*/ 	.word	0x00000000
        /*0010*/ 	.short	0x0001
        /*0012*/ 	.short	0x0008
        /*0014*/ 	.byte	0x00, 0xf5, 0x21, 0x00


	//----- nvinfo : EIATTR_KPARAM_INFO
	.align		4
.L_9:
        /*0018*/ 	.byte	0x04, 0x17
        /*001a*/ 	.short	(.L_11 - .L_10)
.L_10:
        /*001c*/ 	.word	0x00000000
        /*0020*/ 	.short	0x0000
        /*0022*/ 	.short	0x0000
        /*0024*/ 	.byte	0x00, 0xf5, 0x21, 0x00


	//----- nvinfo : EIATTR_SPARSE_MMA_MASK
	.align		4
.L_11:
        /*0028*/ 	.byte	0x03, 0x50
        /*002a*/ 	.short	0x0000


	//----- nvinfo : EIATTR_MAXREG_COUNT
	.align		4
        /*002c*/ 	.byte	0x03, 0x1b
        /*002e*/ 	.short	0x00ff


	//----- nvinfo : EIATTR_MERCURY_ISA_VERSION
	.align		4
        /*0030*/ 	.byte	0x03, 0x5f
        /*0032*/ 	.short	0x0101


	//----- nvinfo : EIATTR_VRC_CTA_INIT_COUNT
	.align		4
        /*0034*/ 	.byte	0x02, 0x4a
	.zero		1
	.zero		1


	//----- nvinfo : EIATTR_EXIT_INSTR_OFFSETS
	.align		4
        /*0038*/ 	.byte	0x04, 0x1c
        /*003a*/ 	.short	(.L_13 - .L_12)


	//   ....[0]....
.L_12:
        /*003c*/ 	.word	0x00000a60


	//----- nvinfo : EIATTR_CBANK_PARAM_SIZE
	.align		4
.L_13:
        /*0040*/ 	.byte	0x03, 0x19
        /*0042*/ 	.short	0x0010


	//----- nvinfo : EIATTR_PARAM_CBANK
	.align		4
        /*0044*/ 	.byte	0x04, 0x0a
        /*0046*/ 	.short	(.L_15 - .L_14)
	.align		4
.L_14:
        /*0048*/ 	.word	index@(.nv.constant0._Z7findMinPiS_)
        /*004c*/ 	.short	0x0380
        /*004e*/ 	.short	0x0010


	//----- nvinfo : EIATTR_SW_WAR
	.align		4
.L_15:
        /*0050*/ 	.byte	0x04, 0x36
        /*0052*/ 	.short	(.L_17 - .L_16)
.L_16:
        /*0054*/ 	.word	0x00000008
.L_17:


//--------------------- .nv.callgraph             --------------------------
	.section	.nv.callgraph,"",@"SHT_CUDA_CALLGRAPH"
	.align	4
	.sectionentsize	8
	.align		4
        /*0000*/ 	.word	0x00000000
	.align		4
        /*0004*/ 	.word	0xffffffff
	.align		4
        /*0008*/ 	.word	0x00000000
	.align		4
        /*000c*/ 	.word	0xfffffffe
	.align		4
        /*0010*/ 	.word	0x00000000
	.align		4
        /*0014*/ 	.word	0xfffffffd
	.align		4
        /*0018*/ 	.word	0x00000000
	.align		4
        /*001c*/ 	.word	0xfffffffc


//--------------------- .text._Z7findMinPiS_      --------------------------
	.section	.text._Z7findMinPiS_,"ax",@progbits
	.align	128
        .global         _Z7findMinPiS_
        .type           _Z7findMinPiS_,@function
        .size           _Z7findMinPiS_,(.L_x_2 - _Z7findMinPiS_)
        .other          _Z7findMinPiS_,@"STO_CUDA_ENTRY STV_DEFAULT"
_Z7findMinPiS_:
.text._Z7findMinPiS_:
[----:B------:R-:W-:Y:S01]  /*0000*/  LDC R1, c[0x0][0x37c] ;  /* 0x0000df00ff017b82 */ /* 0x000fe20000000800 */
[----:B------:R-:W0:Y:S07]  /*0010*/  S2R R0, SR_TID.X ;  /* 0x0000000000007919 */ /* 0x000e2e0000002100 */
[----:B------:R-:W1:Y:S01]  /*0020*/  LDC.64 R4, c[0x0][0x380] ;  /* 0x0000e000ff047b82 */ /* 0x000e620000000a00 */
[----:B------:R-:W2:Y:S01]  /*0030*/  LDCU.64 UR6, c[0x0][0x358] ;  /* 0x00006b00ff0677ac */ /* 0x000ea20008000a00 */
[----:B0-----:R-:W-:-:S02]  /*0040*/  IMAD R7, R0, 0xf4240, RZ ;  /* 0x000f424000077824 */ /* 0x001fc400078e02ff */
[----:B-1----:R-:W-:-:S04]  /*0050*/  IMAD.WIDE.U32 R2, R0, 0x3d0900, R4 ;  /* 0x003d090000027825 */ /* 0x002fc800078e0004 */
[----:B------:R-:W-:Y:S01]  /*0060*/  IMAD.WIDE.U32 R4, R7, 0x4, R4 ;  /* 0x0000000407047825 */ /* 0x000fe200078e0004 */
[----:B--2---:R-:W2:Y:S04]  /*0070*/  LDG.E R12, desc[UR6][R2.64+0x4] ;  /* 0x00000406020c7981 */ /* 0x004ea8000c1e1900 */
[----:B------:R-:W2:Y:S04]  /*0080*/  LDG.E R13, desc[UR6][R2.64+0x8] ;  /* 0x00000806020d7981 */ /* 0x000ea8000c1e1900 */
[----:B------:R-:W2:Y:S04]  /*0090*/  LDG.E R11, desc[UR6][R4.64] ;  /* 0x00000006040b7981 */ /* 0x000ea8000c1e1900 */
[----:B------:R-:W3:Y:S04]  /*00a0*/  LDG.E R24, desc[UR6][R2.64+0xc] ;  /* 0x00000c0602187981 */ /* 0x000ee8000c1e1900 */
[----:B------:R-:W3:Y:S04]  /*00b0*/  LDG.E R25, desc[UR6][R2.64+0x10] ;  /* 0x0000100602197981 */ /* 0x000ee8000c1e1900 */
[----:B------:R-:W4:Y:S04]  /*00c0*/  LDG.E R17, desc[UR6][R2.64+0x14] ;  /* 0x0000140602117981 */ /* 0x000f28000c1e1900 */
[----:B------:R-:W4:Y:S04]  /*00d0*/  LDG.E R16, desc[UR6][R2.64+0x18] ;  /* 0x0000180602107981 */ /* 0x000f28000c1e1900 */
[----:B------:R-:W5:Y:S04]  /*00e0*/  LDG.E R18, desc[UR6][R2.64+0x1c] ;  /* 0x00001c0602127981 */ /* 0x000f68000c1e1900 */
        /* <DEDUP_REMOVED lines=13> */
[----:B------:R-:W5:Y:S01]  /*01c0*/  LDG.E R14, desc[UR6][R2.64+0x54] ;  /* 0x00005406020e7981 */ /* 0x000f62000c1e1900 */
[----:B--2---:R-:W-:-:S03]  /*01d0*/  VIMNMX3 R11, R11, R12, R13, PT ;  /* 0x0000000c0b0b720f */ /* 0x004fc6000380010d */
[----:B------:R-:W2:Y:S04]  /*01e0*/  LDG.E R13, desc[UR6][R2.64+0x58] ;  /* 0x00005806020d7981 */ /* 0x000ea8000c1e1900 */
[----:B------:R-:W2:Y:S01]  /*01f0*/  LDG.E R12, desc[UR6][R2.64+0x5c] ;  /* 0x00005c06020c7981 */ /* 0x000ea2000c1e1900 */
[----:B---3--:R-:W-:-:S03]  /*0200*/  VIMNMX3 R24, R11, R24, R25, PT ;  /* 0x000000180b18720f */ /* 0x008fc60003800119 */
[----:B------:R-:W3:Y:S04]  /*0210*/  LDG.E R11, desc[UR6][R2.64+0x60] ;  /* 0x00006006020b7981 */ /* 0x000ee8000c1e1900 */
[----:B------:R-:W3:Y:S01]  /*0220*/  LDG.E R25, desc[UR6][R2.64+0x8c] ;  /* 0x00008c0602197981 */ /* 0x000ee2000c1e1900 */
[----:B----4-:R-:W-:-:S03]  /*0230*/  VIMNMX3 R24, R24, R17, R16, PT ;  /* 0x000000111818720f */ /* 0x010fc60003800110 */
[----:B------:R-:W4:Y:S04]  /*0240*/  LDG.E R17, desc[UR6][R2.64+0x64] ;  /* 0x0000640602117981 */ /* 0x000f28000c1e1900 */
[----:B------:R-:W4:Y:S01]  /*0250*/  LDG.E R16, desc[UR6][R2.64+0x68] ;  /* 0x0000680602107981 */ /* 0x000f22000c1e1900 */
[----:B-----5:R-:W-:-:S03]  /*0260*/  VIMNMX3 R24, R24, R18, R19, PT ;  /* 0x000000121818720f */ /* 0x020fc60003800113 */
[----:B------:R-:W5:Y:S04]  /*0270*/  LDG.E R19, desc[UR6][R2.64+0x6c] ;  /* 0x00006c0602137981 */ /* 0x000f68000c1e1900 */
[----:B------:R-:W5:Y:S01]  /*0280*/  LDG.E R18, desc[UR6][R2.64+0x70] ;  /* 0x0000700602127981 */ /* 0x000f62000c1e1900 */
[----:B------:R-:W-:-:S03]  /*0290*/  VIMNMX3 R24, R24, R20, R21, PT ;  /* 0x000000141818720f */ /* 0x000fc60003800115 */
        /* <DEDUP_REMOVED lines=10> */
[----:B------:R-:W5:Y:S04]  /*0340*/  LDG.E R24, desc[UR6][R2.64+0x94] ;  /* 0x0000940602187981 */ /* 0x000f68000c1e1900 */
[----:B------:R0:W5:Y:S01]  /*0350*/  LDG.E R9, desc[UR6][R2.64+0x98] ;  /* 0x0000980602097981 */ /* 0x000162000c1e1900 */
[----:B------:R-:W-:-:S04]  /*0360*/  VIMNMX3 R5, R26, R6, R5, PT ;  /* 0x000000061a05720f */ /* 0x000fc80003800105 */
[----:B------:R-:W-:Y:S02]  /*0370*/  VIMNMX3 R4, R5, R7, R4, PT ;  /* 0x000000070504720f */ /* 0x000fe40003800104 */
[----:B0-----:R-:W-:Y:S01]  /*0380*/  IADD3 R2, P0, PT, R2, 0xa0, RZ ;  /* 0x000000a002027810 */ /* 0x001fe20007f1e0ff */
[----:B------:R-:W-:-:S04]  /*0390*/  UMOV UR4, 0x24 ;  /* 0x0000002400047882 */ /* 0x000fc80000000000 */
[----:B------:R-:W-:Y:S01]  /*03a0*/  IMAD.X R3, RZ, RZ, R3, P0 ;  /* 0x000000ffff037224 */ /* 0x000fe200000e0603 */
[----:B--2---:R-:W-:-:S04]  /*03b0*/  VIMNMX3 R4, R4, R14, R13, PT ;  /* 0x0000000e0404720f */ /* 0x004fc8000380010d */
[----:B---3--:R-:W-:-:S04]  /*03c0*/  VIMNMX3 R4, R4, R12, R11, PT ;  /* 0x0000000c0404720f */ /* 0x008fc8000380010b */
[----:B----4-:R-:W-:-:S04]  /*03d0*/  VIMNMX3 R4, R4, R17, R16, PT ;  /* 0x000000110404720f */ /* 0x010fc80003800110 */
[----:B-----5:R-:W-:-:S04]  /*03e0*/  VIMNMX3 R4, R4, R19, R18, PT ;  /* 0x000000130404720f */ /* 0x020fc80003800112 */
[----:B------:R-:W-:-:S04]  /*03f0*/  VIMNMX3 R4, R4, R21, R20, PT ;  /* 0x000000150404720f */ /* 0x000fc80003800114 */
[----:B------:R-:W-:-:S04]  /*0400*/  VIMNMX3 R4, R4, R22, R23, PT ;  /* 0x000000160404720f */ /* 0x000fc80003800117 */
[----:B------:R-:W-:-:S04]  /*0410*/  VIMNMX3 R4, R4, R15, R10, PT ;  /* 0x0000000f0404720f */ /* 0x000fc8000380010a */
[----:B------:R-:W-:-:S04]  /*0420*/  VIMNMX3 R4, R4, R25, R8, PT ;  /* 0x000000190404720f */ /* 0x000fc80003800108 */
[----:B------:R-:W-:-:S07]  /*0430*/  VIMNMX3 R14, R4, R24, R9, PT ;  /* 0x00000018040e720f */ /* 0x000fce0003800109 */
.L_x_0:
        /* <DEDUP_REMOVED lines=26> */
[----:B------:R-:W2:Y:S01]  /*05e0*/  LDG.E R19, desc[UR6][R2.64+0x58] ;  /* 0x0000580602137981 */ /* 0x000ea2000c1e1900 */
[----:B----4-:R-:W-:-:S03]  /*05f0*/  VIMNMX3 R15, R15, R5, R4, PT ;  /* 0x000000050f0f720f */ /* 0x010fc60003800104 */
[----:B------:R-:W3:Y:S04]  /*0600*/  LDG.E R4, desc[UR6][R2.64+0x5c] ;  /* 0x00005c0602047981 */ /* 0x000ee8000c1e1900 */
[----:B------:R-:W3:Y:S01]  /*0610*/  LDG.E R5, desc[UR6][R2.64+0x60] ;  /* 0x0000600602057981 */ /* 0x000ee2000c1e1900 */
[----:B-----5:R-:W-:-:S03]  /*0620*/  VIMNMX3 R15, R15, R6, R7, PT ;  /* 0x000000060f0f720f */ /* 0x020fc60003800107 */
[----:B------:R-:W4:Y:S04]  /*0630*/  LDG.E R6, desc[UR6][R2.64+0x64] ;  /* 0x0000640602067981 */ /* 0x000f28000c1e1900 */
[----:B------:R-:W4:Y:S01]  /*0640*/  LDG.E R7, desc[UR6][R2.64+0x68] ;  /* 0x0000680602077981 */ /* 0x000f22000c1e1900 */
        /* <DEDUP_REMOVED lines=9> */
[----:B------:R-:W5:Y:S01]  /*06e0*/  LDG.E R15, desc[UR6][R2.64+0x88] ;  /* 0x00008806020f7981 */ /* 0x000f62000c1e1900 */
[----:B------:R-:W-:-:S03]  /*06f0*/  VIMNMX3 R26, R26, R16, R17, PT ;  /* 0x000000101a1a720f */ /* 0x000fc60003800111 */
[----:B------:R-:W5:Y:S04]  /*0700*/  LDG.E R16, desc[UR6][R2.64+0x8c] ;  /* 0x00008c0602107981 */ /* 0x000f68000c1e1900 */
[----:B------:R-:W5:Y:S01]  /*0710*/  LDG.E R17, desc[UR6][R2.64+0x90] ;  /* 0x0000900602117981 */ /* 0x000f62000c1e1900 */
[----:B------:R-:W-:-:S03]  /*0720*/  VIMNMX3 R22, R26, R22, R23, PT ;  /* 0x000000161a16720f */ /* 0x000fc60003800117 */
[----:B------:R-:W5:Y:S01]  /*0730*/  LDG.E R23, desc[UR6][R2.64+0x94] ;  /* 0x0000940602177981 */ /* 0x000f62000c1e1900 */
[----:B------:R-:W-:-:S03]  /*0740*/  VIMNMX3 R24, R22, R24, R25, PT ;  /* 0x000000181618720f */ /* 0x000fc60003800119 */
[----:B------:R-:W5:Y:S04]  /*0750*/  LDG.E R22, desc[UR6][R2.64+0x98] ;  /* 0x0000980602167981 */ /* 0x000f68000c1e1900 */
[----:B------:R-:W5:Y:S01]  /*0760*/  LDG.E R25, desc[UR6][R2.64+0xd4] ;  /* 0x0000d40602197981 */ /* 0x000f62000c1e1900 */
[----:B------:R-:W-:-:S03]  /*0770*/  VIMNMX3 R24, R24, R20, R21, PT ;  /* 0x000000141818720f */ /* 0x000fc60003800115 */
        /* <DEDUP_REMOVED lines=28> */
[----:B------:R-:W-:Y:S01]  /*0940*/  VIMNMX3 R20, R22, R21, R20, PT ;  /* 0x000000151614720f */ /* 0x000fe20003800114 */
[----:B------:R-:W-:-:S04]  /*0950*/  UIADD3 UR4, UPT, UPT, UR4, 0x3c, URZ ;  /* 0x0000003c04047890 */ /* 0x000fc8000fffe0ff */
[----:B------:R-:W-:Y:S01]  /*0960*/  UISETP.NE.AND UP0, UPT, UR4, 0xf423c, UPT ;  /* 0x000f423c0400788c */ /* 0x000fe2000bf05270 */
[----:B0-----:R-:W-:-:S05]  /*0970*/  IADD3 R2, P0, PT, R2, 0xf0, RZ ;  /* 0x000000f002027810 */ /* 0x001fca0007f1e0ff */
        /* <DEDUP_REMOVED lines=9> */
[----:B------:R-:W-:Y:S01]  /*0a10*/  VIMNMX3 R14, R14, R17, R16, PT ;  /* 0x000000110e0e720f */ /* 0x000fe20003800110 */
[----:B------:R-:W-:Y:S06]  /*0a20*/  BRA.U UP0, `(.L_x_0) ;  /* 0xfffffff900847547 */ /* 0x000fec000b83ffff */
[----:B------:R-:W0:Y:S02]  /*0a30*/  LDC.64 R2, c[0x0][0x388] ;  /* 0x0000e200ff027b82 */ /* 0x000e240000000a00 */
[----:B0-----:R-:W-:-:S05]  /*0a40*/  IMAD.WIDE.U32 R2, R0, 0x4, R2 ;  /* 0x0000000400027825 */ /* 0x001fca00078e0002 */
[----:B------:R-:W-:Y:S01]  /*0a50*/  STG.E desc[UR6][R2.64], R14 ;  /* 0x0000000e02007986 */ /* 0x000fe2000c101906 */
[----:B------:R-:W-:Y:S05]  /*0a60*/  EXIT ;  /* 0x000000000000794d */ /* 0x000fea0003800000 */
.L_x_1:
[----:B------:R-:W-:-:S00]  /*0a70*/  BRA `(.L_x_1) ;  /* 0xfffffffc00fc7947 */ /* 0x000fc0000383ffff */
[----:B------:R-:W-:-:S00]  /*0a80*/  NOP ;  /* 0x0000000000007918 */ /* 0x000fc00000000000 */
[----:B------:R-:W-:-:S00]  /*0a90*/  NOP ;  /* 0x0000000000007918 */ /* 0x000fc00000000000 */
[----:B------:R-:W-:-:S00]  /*0aa0*/  NOP ;  /* 0x0000000000007918 */ /* 0x000fc00000000000 */
[----:B------:R-:W-:-:S00]  /*0ab0*/  NOP ;  /* 0x0000000000007918 */ /* 0x000fc00000000000 */
[----:B------:R-:W-:-:S00]  /*0ac0*/  NOP ;  /* 0x0000000000007918 */ /* 0x000fc00000000000 */
[----:B------:R-:W-:-:S00]  /*0ad0*/  NOP ;  /* 0x0000000000007918 */ /* 0x000fc00000000000 */
[----:B------:R-:W-:-:S00]  /*0ae0*/  NOP ;  /* 0x0000000000007918 */ /* 0x000fc00000000000 */
[----:B------:R-:W-:-:S00]  /*0af0*/  NOP ;  /* 0x0000000000007918 */ /* 0x000fc00000000000 */
.L_x_2:


//--------------------- .nv.shared.reserved.0     --------------------------
	.section	.nv.shared.reserved.0,"aw",@nobits
	.weak		__nv_reservedSMEM_offset_0_alias
	.size		__nv_reservedSMEM_offset_0_alias, 0, 64
	.other		__nv_reservedSMEM_offset_0_alias,@"STO_CUDA_RESERVED_SHARED STV_DEFAULT"
__nv_reservedSMEM_offset_0_alias:
	.zero		0
	.zero		64


//--------------------- .nv.constant0._Z7findMinPiS_ --------------------------
	.section	.nv.constant0._Z7findMinPiS_,"a",@progbits
	.sectionflags	@""
	.align	4
.nv.constant0._Z7findMinPiS_:
	.zero		912


//--------------------- SYMBOLS --------------------------

	.type		.nv.reservedSmem.offset0,@object
	.size		.nv.reservedSmem.offset0,0x4
